//
// Generated by NVIDIA NVVM Compiler
//
// Compiler Build ID: CL-36424714
// Cuda compilation tools, release 13.0, V13.0.88
// Based on NVVM 20.0.0
//

.version 9.0
.target sm_100
.address_size 64

	// .globl	_Z18dot_product_kernelPfS_S_i
// _ZZ18dot_product_kernelPfS_S_iE5cache has been demoted

.visible .entry _Z18dot_product_kernelPfS_S_i(
	.param .u64 .ptr .align 1 _Z18dot_product_kernelPfS_S_i_param_0,
	.param .u64 .ptr .align 1 _Z18dot_product_kernelPfS_S_i_param_1,
	.param .u64 .ptr .align 1 _Z18dot_product_kernelPfS_S_i_param_2,
	.param .u32 _Z18dot_product_kernelPfS_S_i_param_3
)
{
	.reg .pred 	%p<7>;
	.reg .b32 	%r<19>;
	.reg .b32 	%f<14>;
	.reg .b64 	%rd<12>;
	// demoted variable
	.shared .align 4 .b8 _ZZ18dot_product_kernelPfS_S_iE5cache[1024];
	ld.param.u64 	%rd3, [_Z18dot_product_kernelPfS_S_i_param_0];
	ld.param.u64 	%rd4, [_Z18dot_product_kernelPfS_S_i_param_1];
	ld.param.u64 	%rd5, [_Z18dot_product_kernelPfS_S_i_param_2];
	ld.param.u32 	%r11, [_Z18dot_product_kernelPfS_S_i_param_3];
	mov.u32 	%r1, %tid.x;
	mov.u32 	%r2, %ctaid.x;
	mov.u32 	%r18, %ntid.x;
	mad.lo.s32 	%r17, %r2, %r18, %r1;
	setp.ge.s32 	%p1, %r17, %r11;
	mov.f32 	%f13, 0f00000000;
	@%p1 bra 	$L__BB0_3;
	mov.u32 	%r12, %nctaid.x;
	mul.lo.s32 	%r5, %r18, %r12;
	cvta.to.global.u64 	%rd1, %rd3;
	cvta.to.global.u64 	%rd2, %rd4;
	mov.f32 	%f13, 0f00000000;
$L__BB0_2:
	mul.wide.s32 	%rd6, %r17, 4;
	add.s64 	%rd7, %rd1, %rd6;
	ld.global.f32 	%f6, [%rd7];
	add.s64 	%rd8, %rd2, %rd6;
	ld.global.f32 	%f7, [%rd8];
	fma.rn.f32 	%f13, %f6, %f7, %f13;
	add.s32 	%r17, %r17, %r5;
	setp.lt.s32 	%p2, %r17, %r11;
	@%p2 bra 	$L__BB0_2;
$L__BB0_3:
	shl.b32 	%r13, %r1, 2;
	mov.u32 	%r14, _ZZ18dot_product_kernelPfS_S_iE5cache;
	add.s32 	%r8, %r14, %r13;
	st.shared.f32 	[%r8], %f13;
	bar.sync 	0;
	setp.lt.u32 	%p3, %r18, 2;
	@%p3 bra 	$L__BB0_7;
$L__BB0_4:
	shr.u32 	%r10, %r18, 1;
	setp.ge.u32 	%p4, %r1, %r10;
	@%p4 bra 	$L__BB0_6;
	shl.b32 	%r15, %r10, 2;
	add.s32 	%r16, %r8, %r15;
	ld.shared.f32 	%f8, [%r16];
	ld.shared.f32 	%f9, [%r8];
	add.f32 	%f10, %f8, %f9;
	st.shared.f32 	[%r8], %f10;
$L__BB0_6:
	bar.sync 	0;
	setp.gt.u32 	%p5, %r18, 3;
	mov.u32 	%r18, %r10;
	@%p5 bra 	$L__BB0_4;
$L__BB0_7:
	setp.ne.s32 	%p6, %r1, 0;
	@%p6 bra 	$L__BB0_9;
	ld.shared.f32 	%f11, [_ZZ18dot_product_kernelPfS_S_iE5cache];
	cvta.to.global.u64 	%rd9, %rd5;
	mul.wide.u32 	%rd10, %r2, 4;
	add.s64 	%rd11, %rd9, %rd10;
	st.global.f32 	[%rd11], %f11;
$L__BB0_9:
	ret;

}


// ===== COMPILED SASS (sm_100) =====

	.target	sm_100

	.elftype	@"ET_EXEC"


//--------------------- .note.nv.tkinfo           --------------------------
	.section	.note.nv.tkinfo,"",@"SHT_NOTE"
	.sectionflags	@"SHF_NOTE_NV_TKINFO"
	.tkinfo
        /*0018*/ 	.word	0x00000002
        /*0030*/ 	.string	""
        /*0030*/ 	.string	"ptxas"
        /*0030*/ 	.string	"Cuda compilation tools, release 13.0, V13.0.88"
        /*0030*/ 	.string	"Build cuda_13.0.r13.0/compiler.36424714_0"
        /*0030*/ 	.string	"-arch sm_100 -m 64 "



//--------------------- .note.nv.cuinfo           --------------------------
	.section	.note.nv.cuinfo,"",@"SHT_NOTE"
	.sectionflags	@"SHF_NOTE_NV_CUINFO"
        /*0018*/ 	.short	0x0002
        /*001a*/ 	.short	0x0064
        /*001c*/ 	.short	0x0082
	.zero		2


//--------------------- .nv.info                  --------------------------
	.section	.nv.info,"",@"SHT_CUDA_INFO"
	.align	4


	//----- nvinfo : EIATTR_REGCOUNT
	.align		4
        /*0000*/ 	.byte	0x04, 0x2f
        /*0002*/ 	.short	(.L_1 - .L_0)
	.align		4
.L_0:
        /*0004*/ 	.word	index@(_Z18dot_product_kernelPfS_S_i)
        /*0008*/ 	.word	0x00000012


	//----- nvinfo : EIATTR_FRAME_SIZE
	.align		4
.L_1:
        /*000c*/ 	.byte	0x04, 0x11
        /*000e*/ 	.short	(.L_3 - .L_2)
	.align		4
.L_2:
        /*0010*/ 	.word	index@(_Z18dot_product_kernelPfS_S_i)
        /*0014*/ 	.word	0x00000000


	//----- nvinfo : EIATTR_MIN_STACK_SIZE
	.align		4
.L_3:
        /*0018*/ 	.byte	0x04, 0x12
        /*001a*/ 	.short	(.L_5 - .L_4)
	.align		4
.L_4:
        /*001c*/ 	.word	index@(_Z18dot_product_kernelPfS_S_i)
        /*0020*/ 	.word	0x00000000
.L_5:


//--------------------- .nv.compat                --------------------------
	.section	.nv.compat,"",@"SHT_CUDA_COMPAT_INFO"
	.align	4
        /*0000*/ 	.byte	0x02, 0x09, 0x00, 0x00, 0x02, 0x02, 0x01, 0x00, 0x02, 0x05, 0x05, 0x00, 0x03, 0x07, 0x01, 0x01
        /*0010*/ 	.byte	0x02, 0x03, 0x00, 0x00, 0x02, 0x06, 0x01, 0x00, 0x04, 0x0b, 0x08, 0x00, 0x09, 0x00, 0x00, 0x00
        /*0020*/ 	.byte	0x00, 0x00, 0x00, 0x00


//--------------------- .nv.info._Z18dot_product_kernelPfS_S_i --------------------------
	.section	.nv.info._Z18dot_product_kernelPfS_S_i,"",@"SHT_CUDA_INFO"
	.sectionflags	@""
	.align	4


	//----- nvinfo : EIATTR_CUDA_API_VERSION
	.align		4
        /*0000*/ 	.byte	0x04, 0x37
        /*0002*/ 	.short	(.L_7 - .L_6)
.L_6:
        /*0004*/ 	.word	0x00000082


	//----- nvinfo : EIATTR_KPARAM_INFO
	.align		4
.L_7:
        /*0008*/ 	.byte	0x04, 0x17
        /*000a*/ 	.short	(.L_9 - .L_8)
.L_8:
        /*000c*/ 	.word	0x00000000
        /*0010*/ 	.short	0x0003
        /*0012*/ 	.short	0x0018
        /*0014*/ 	.byte	0x00, 0xf0, 0x11, 0x00


	//----- nvinfo : EIATTR_KPARAM_INFO
	.align		4
.L_9:
        /*0018*/ 	.byte	0x04, 0x17
        /*001a*/ 	.short	(.L_11 - .L_10)
.L_10:
        /*001c*/ 	.word	0x00000000
        /*0020*/ 	.short	0x0002
        /*0022*/ 	.short	0x0010
        /*0024*/ 	.byte	0x00, 0xf5, 0x21, 0x00


	//----- nvinfo : EIATTR_KPARAM_INFO
	.align		4
.L_11:
        /*0028*/ 	.byte	0x04, 0x17
        /*002a*/ 	.short	(.L_13 - .L_12)
.L_12:
        /*002c*/ 	.word	0x00000000
        /*0030*/ 	.short	0x0001
        /*0032*/ 	.short	0x0008
        /*0034*/ 	.byte	0x00, 0xf5, 0x21, 0x00


	//----- nvinfo : EIATTR_KPARAM_INFO
	.align		4
.L_13:
        /*0038*/ 	.byte	0x04, 0x17
        /*003a*/ 	.short	(.L_15 - .L_14)
.L_14:
        /*003c*/ 	.word	0x00000000
        /*0040*/ 	.short	0x0000
        /*0042*/ 	.short	0x0000
        /*0044*/ 	.byte	0x00, 0xf5, 0x21, 0x00


	//----- nvinfo : EIATTR_SPARSE_MMA_MASK
	.align		4
.L_15:
        /*0048*/ 	.byte	0x03, 0x50
        /*004a*/ 	.short	0x0000


	//----- nvinfo : EIATTR_MAXREG_COUNT
	.align		4
        /*004c*/ 	.byte	0x03, 0x1b
        /*004e*/ 	.short	0x00ff


	//----- nvinfo : EIATTR_NUM_BARRIERS
	.align		4
        /*0050*/ 	.byte	0x02, 0x4c
        /*0052*/ 	.byte	0x01
	.zero		1


	//----- nvinfo : EIATTR_MERCURY_ISA_VERSION
	.align		4
        /*0054*/ 	.byte	0x03, 0x5f
        /*0056*/ 	.short	0x0101


	//----- nvinfo : EIATTR_VRC_CTA_INIT_COUNT
	.align		4
        /*0058*/ 	.byte	0x02, 0x4a
	.zero		1
	.zero		1


	//----- nvinfo : EIATTR_EXIT_INSTR_OFFSETS
	.align		4
        /*005c*/ 	.byte	0x04, 0x1c
        /*005e*/ 	.short	(.L_17 - .L_16)


	//   ....[0]....
.L_16:
        /*0060*/ 	.word	0x000002e0


	//   ....[1]....
        /*0064*/ 	.word	0x00000360


	//----- nvinfo : EIATTR_CRS_STACK_SIZE
	.align		4
.L_17:
        /*0068*/ 	.byte	0x04, 0x1e
        /*006a*/ 	.short	(.L_19 - .L_18)
.L_18:
        /*006c*/ 	.word	0x00000000


	//----- nvinfo : EIATTR_CBANK_PARAM_SIZE
	.align		4
.L_19:
        /*0070*/ 	.byte	0x03, 0x19
        /*0072*/ 	.short	0x001c


	//----- nvinfo : EIATTR_PARAM_CBANK
	.align		4
        /*0074*/ 	.byte	0x04, 0x0a
        /*0076*/ 	.short	(.L_21 - .L_20)
	.align		4
.L_20:
        /*0078*/ 	.word	index@(.nv.constant0._Z18dot_product_kernelPfS_S_i)
        /*007c*/ 	.short	0x0380
        /*007e*/ 	.short	0x001c


	//----- nvinfo : EIATTR_SW_WAR
	.align		4
.L_21:
        /*0080*/ 	.byte	0x04, 0x36
        /*0082*/ 	.short	(.L_23 - .L_22)
.L_22:
        /*0084*/ 	.word	0x00000008
.L_23:


//--------------------- .nv.callgraph             --------------------------
	.section	.nv.callgraph,"",@"SHT_CUDA_CALLGRAPH"
	.align	4
	.sectionentsize	8
	.align		4
        /*0000*/ 	.word	0x00000000
	.align		4
        /*0004*/ 	.word	0xffffffff
	.align		4
        /*0008*/ 	.word	0x00000000
	.align		4
        /*000c*/ 	.word	0xfffffffe
	.align		4
        /*0010*/ 	.word	0x00000000
	.align		4
        /*0014*/ 	.word	0xfffffffd
	.align		4
        /*0018*/ 	.word	0x00000000
	.align		4
        /*001c*/ 	.word	0xfffffffc


//--------------------- .text._Z18dot_product_kernelPfS_S_i --------------------------
	.section	.text._Z18dot_product_kernelPfS_S_i,"ax",@progbits
	.align	128
        .global         _Z18dot_product_kernelPfS_S_i
        .type           _Z18dot_product_kernelPfS_S_i,@function
        .size           _Z18dot_product_kernelPfS_S_i,(.L_x_6 - _Z18dot_product_kernelPfS_S_i)
        .other          _Z18dot_product_kernelPfS_S_i,@"STO_CUDA_ENTRY STV_DEFAULT"
_Z18dot_product_kernelPfS_S_i:
.text._Z18dot_product_kernelPfS_S_i:
[----:B------:R-:W-:Y:S01]  /*0000*/  LDC R1, c[0x0][0x37c] ;  /* 0x0000df00ff017b82 */ /* 0x000fe20000000800 */
[----:B------:R-:W0:Y:S01]  /*0010*/  S2R R12, SR_TID.X ;  /* 0x00000000000c7919 */ /* 0x000e220000002100 */
[----:B------:R-:W1:Y:S01]  /*0020*/  LDCU UR4, c[0x0][0x360] ;  /* 0x00006c00ff0477ac */ /* 0x000e620008000800 */
[----:B------:R-:W-:Y:S01]  /*0030*/  BSSY.RECONVERGENT B0, `(.L_x_0) ;  /* 0x0000016000007945 */ /* 0x000fe20003800200 */
[----:B------:R-:W-:Y:S01]  /*0040*/  IMAD.MOV.U32 R11, RZ, RZ, RZ ;  /* 0x000000ffff0b7224 */ /* 0x000fe200078e00ff */
[----:B------:R-:W0:Y:S01]  /*0050*/  S2R R13, SR_CTAID.X ;  /* 0x00000000000d7919 */ /* 0x000e220000002500 */
[----:B------:R-:W2:Y:S01]  /*0060*/  LDCU UR5, c[0x0][0x398] ;  /* 0x00007300ff0577ac */ /* 0x000ea20008000800 */
[----:B------:R-:W3:Y:S01]  /*0070*/  LDCU.64 UR6, c[0x0][0x358] ;  /* 0x00006b00ff0677ac */ /* 0x000ee20008000a00 */
[----:B-1----:R-:W-:Y:S02]  /*0080*/  IMAD.U32 R10, RZ, RZ, UR4 ;  /* 0x00000004ff0a7e24 */ /* 0x002fe4000f8e00ff */
[----:B0-----:R-:W-:-:S05]  /*0090*/  IMAD R0, R13, UR4, R12 ;  /* 0x000000040d007c24 */ /* 0x001fca000f8e020c */
[----:B--2---:R-:W-:-:S13]  /*00a0*/  ISETP.GE.AND P0, PT, R0, UR5, PT ;  /* 0x0000000500007c0c */ /* 0x004fda000bf06270 */
[----:B---3--:R-:W-:Y:S05]  /*00b0*/  @P0 BRA `(.L_x_1) ;  /* 0x0000000000340947 */ /* 0x008fea0003800000 */
[----:B------:R-:W0:Y:S01]  /*00c0*/  LDC.64 R6, c[0x0][0x380] ;  /* 0x0000e000ff067b82 */ /* 0x000e220000000a00 */
[----:B------:R-:W1:Y:S01]  /*00d0*/  LDCU UR4, c[0x0][0x370] ;  /* 0x00006e00ff0477ac */ /* 0x000e620008000800 */
[----:B------:R-:W-:-:S06]  /*00e0*/  HFMA2 R11, -RZ, RZ, 0, 0 ;  /* 0x00000000ff0b7431 */ /* 0x000fcc00000001ff */
[----:B------:R-:W2:Y:S01]  /*00f0*/  LDC.64 R8, c[0x0][0x388] ;  /* 0x0000e200ff087b82 */ /* 0x000ea20000000a00 */
[----:B-1----:R-:W-:-:S07]  /*0100*/  IMAD R15, R10, UR4, RZ ;  /* 0x000000040a0f7c24 */ /* 0x002fce000f8e02ff */
.L_x_2:
[----:B0-----:R-:W-:-:S04]  /*0110*/  IMAD.WIDE R2, R0, 0x4, R6 ;  /* 0x0000000400027825 */ /* 0x001fc800078e0206 */
[----:B--2---:R-:W-:Y:S02]  /*0120*/  IMAD.WIDE R4, R0, 0x4, R8 ;  /* 0x0000000400047825 */ /* 0x004fe400078e0208 */
[----:B------:R-:W2:Y:S04]  /*0130*/  LDG.E R2, desc[UR6][R2.64] ;  /* 0x0000000602027981 */ /* 0x000ea8000c1e1900 */
[----:B------:R-:W2:Y:S01]  /*0140*/  LDG.E R4, desc[UR6][R4.64] ;  /* 0x0000000604047981 */ /* 0x000ea2000c1e1900 */
[----:B------:R-:W-:-:S05]  /*0150*/  IMAD.IADD R0, R15, 0x1, R0 ;  /* 0x000000010f007824 */ /* 0x000fca00078e0200 */
[----:B------:R-:W-:Y:S01]  /*0160*/  ISETP.GE.AND P0, PT, R0, UR5, PT ;  /* 0x0000000500007c0c */ /* 0x000fe2000bf06270 */
[----:B--2---:R-:W-:-:S12]  /*0170*/  FFMA R11, R2, R4, R11 ;  /* 0x00000004020b7223 */ /* 0x004fd8000000000b */
[----:B------:R-:W-:Y:S05]  /*0180*/  @!P0 BRA `(.L_x_2) ;  /* 0xfffffffc00e08947 */ /* 0x000fea000383ffff */
.L_x_1:
[----:B------:R-:W-:Y:S05]  /*0190*/  BSYNC.RECONVERGENT B0 ;  /* 0x0000000000007941 */ /* 0x000fea0003800200 */
.L_x_0:
[----:B------:R-:W0:Y:S01]  /*01a0*/  S2UR UR5, SR_CgaCtaId ;  /* 0x00000000000579c3 */ /* 0x000e220000008800 */
[----:B------:R-:W-:Y:S01]  /*01b0*/  UMOV UR4, 0x400 ;  /* 0x0000040000047882 */ /* 0x000fe20000000000 */
[----:B------:R-:W-:Y:S02]  /*01c0*/  ISETP.GE.U32.AND P1, PT, R10, 0x2, PT ;  /* 0x000000020a00780c */ /* 0x000fe40003f26070 */
[----:B------:R-:W-:Y:S01]  /*01d0*/  ISETP.NE.AND P0, PT, R12, RZ, PT ;  /* 0x000000ff0c00720c */ /* 0x000fe20003f05270 */
[----:B0-----:R-:W-:-:S06]  /*01e0*/  ULEA UR4, UR5, UR4, 0x18 ;  /* 0x0000000405047291 */ /* 0x001fcc000f8ec0ff */
[----:B------:R-:W-:-:S05]  /*01f0*/  LEA R0, R12, UR4, 0x2 ;  /* 0x000000040c007c11 */ /* 0x000fca000f8e10ff */
[----:B------:R0:W-:Y:S01]  /*0200*/  STS [R0], R11 ;  /* 0x0000000b00007388 */ /* 0x0001e20000000800 */
[----:B------:R-:W-:Y:S06]  /*0210*/  BAR.SYNC.DEFER_BLOCKING 0x0 ;  /* 0x0000000000007b1d */ /* 0x000fec0000010000 */
[----:B------:R-:W-:Y:S05]  /*0220*/  @!P1 BRA `(.L_x_3) ;  /* 0x00000000002c9947 */ /* 0x000fea0003800000 */
.L_x_4:
[----:B------:R-:W-:-:S04]  /*0230*/  SHF.R.U32.HI R5, RZ, 0x1, R10 ;  /* 0x00000001ff057819 */ /* 0x000fc8000001160a */
[----:B------:R-:W-:-:S13]  /*0240*/  ISETP.GE.U32.AND P1, PT, R12, R5, PT ;  /* 0x000000050c00720c */ /* 0x000fda0003f26070 */
[----:B------:R-:W-:Y:S01]  /*0250*/  @!P1 LEA R2, R5, R0, 0x2 ;  /* 0x0000000005029211 */ /* 0x000fe200078e10ff */
[----:B------:R-:W-:Y:S05]  /*0260*/  @!P1 LDS R3, [R0] ;  /* 0x0000000000039984 */ /* 0x000fea0000000800 */
[----:B------:R-:W1:Y:S02]  /*0270*/  @!P1 LDS R2, [R2] ;  /* 0x0000000002029984 */ /* 0x000e640000000800 */
[----:B-1----:R-:W-:-:S05]  /*0280*/  @!P1 FADD R3, R2, R3 ;  /* 0x0000000302039221 */ /* 0x002fca0000000000 */
[----:B------:R1:W-:Y:S01]  /*0290*/  @!P1 STS [R0], R3 ;  /* 0x0000000300009388 */ /* 0x0003e20000000800 */
[----:B------:R-:W-:Y:S01]  /*02a0*/  BAR.SYNC.DEFER_BLOCKING 0x0 ;  /* 0x0000000000007b1d */ /* 0x000fe20000010000 */
[----:B------:R-:W-:Y:S02]  /*02b0*/  ISETP.GT.U32.AND P1, PT, R10, 0x3, PT ;  /* 0x000000030a00780c */ /* 0x000fe40003f24070 */
[----:B------:R-:W-:-:S11]  /*02c0*/  MOV R10, R5 ;  /* 0x00000005000a7202 */ /* 0x000fd60000000f00 */
[----:B-1----:R-:W-:Y:S05]  /*02d0*/  @P1 BRA `(.L_x_4) ;  /* 0xfffffffc00d41947 */ /* 0x002fea000383ffff */
.L_x_3:
[----:B------:R-:W-:Y:S05]  /*02e0*/  @P0 EXIT ;  /* 0x000000000000094d */ /* 0x000fea0003800000 */
[----:B------:R-:W1:Y:S01]  /*02f0*/  S2UR UR5, SR_CgaCtaId ;  /* 0x00000000000579c3 */ /* 0x000e620000008800 */
[----:B------:R-:W-:-:S07]  /*0300*/  UMOV UR4, 0x400 ;  /* 0x0000040000047882 */ /* 0x000fce0000000000 */
[----:B------:R-:W2:Y:S01]  /*0310*/  LDC.64 R2, c[0x0][0x390] ;  /* 0x0000e400ff027b82 */ /* 0x000ea20000000a00 */
[----:B-1----:R-:W-:Y:S01]  /*0320*/  ULEA UR4, UR5, UR4, 0x18 ;  /* 0x0000000405047291 */ /* 0x002fe2000f8ec0ff */
[----:B--2---:R-:W-:-:S08]  /*0330*/  IMAD.WIDE.U32 R2, R13, 0x4, R2 ;  /* 0x000000040d027825 */ /* 0x004fd000078e0002 */
[----:B------:R-:W1:Y:S04]  /*0340*/  LDS R5, [UR4] ;  /* 0x00000004ff057984 */ /* 0x000e680008000800 */
[----:B-1----:R-:W-:Y:S01]  /*0350*/  STG.E desc[UR6][R2.64], R5 ;  /* 0x0000000502007986 */ /* 0x002fe2000c101906 */
[----:B------:R-:W-:Y:S05]  /*0360*/  EXIT ;  /* 0x000000000000794d */ /* 0x000fea0003800000 */
.L_x_5:
[----:B------:R-:W-:-:S00]  /*0370*/  BRA `(.L_x_5) ;  /* 0xfffffffc00fc7947 */ /* 0x000fc0000383ffff */
[----:B------:R-:W-:-:S00]  /*0380*/  NOP ;  /* 0x0000000000007918 */ /* 0x000fc00000000000 */
[----:B------:R-:W-:-:S00]  /*0390*/  NOP ;  /* 0x0000000000007918 */ /* 0x000fc00000000000 */
[----:B------:R-:W-:-:S00]  /*03a0*/  NOP ;  /* 0x0000000000007918 */ /* 0x000fc00000000000 */
[----:B------:R-:W-:-:S00]  /*03b0*/  NOP ;  /* 0x0000000000007918 */ /* 0x000fc00000000000 */
[----:B------:R-:W-:-:S00]  /*03c0*/  NOP ;  /* 0x0000000000007918 */ /* 0x000fc00000000000 */
[----:B------:R-:W-:-:S00]  /*03d0*/  NOP ;  /* 0x0000000000007918 */ /* 0x000fc00000000000 */
[----:B------:R-:W-:-:S00]  /*03e0*/  NOP ;  /* 0x0000000000007918 */ /* 0x000fc00000000000 */
[----:B------:R-:W-:-:S00]  /*03f0*/  NOP ;  /* 0x0000000000007918 */ /* 0x000fc00000000000 */
.L_x_6:


//--------------------- .nv.shared._Z18dot_product_kernelPfS_S_i --------------------------
	.section	.nv.shared._Z18dot_product_kernelPfS_S_i,"aw",@nobits
	.sectionflags	@""
	.align	4
.nv.shared._Z18dot_product_kernelPfS_S_i:
	.zero		2048


//--------------------- .nv.shared.reserved.0     --------------------------
	.section	.nv.shared.reserved.0,"aw",@nobits
	.weak		__nv_reservedSMEM_offset_0_alias
	.size		__nv_reservedSMEM_offset_0_alias, 0, 64
	.other		__nv_reservedSMEM_offset_0_alias,@"STO_CUDA_RESERVED_SHARED STV_DEFAULT"
__nv_reservedSMEM_offset_0_alias:
	.zero		0
	.zero		64


//--------------------- .nv.constant0._Z18dot_product_kernelPfS_S_i --------------------------
	.section	.nv.constant0._Z18dot_product_kernelPfS_S_i,"a",@progbits
	.sectionflags	@""
	.align	4
.nv.constant0._Z18dot_product_kernelPfS_S_i:
	.zero		924


//--------------------- SYMBOLS --------------------------

	.type		.nv.reservedSmem.offset0,@object
	.size		.nv.reservedSmem.offset0,0x4
	.type		.nv.reservedSmem.cap,@object
	.size		.nv.reservedSmem.cap,0x4
